//
// Generated by NVIDIA NVVM Compiler
//
// Compiler Build ID: CL-36424714
// Cuda compilation tools, release 13.0, V13.0.88
// Based on NVVM 20.0.0
//

.version 9.0
.target sm_100
.address_size 64

	// .globl	_Z8multiplyPiS_S_i
.extern .func  (.param .b32 func_retval0) vprintf
(
	.param .b64 vprintf_param_0,
	.param .b64 vprintf_param_1
)
;
.global .align 1 .b8 $str[50] = {84, 104, 114, 101, 97, 100, 32, 37, 100, 32, 101, 120, 101, 99, 117, 116, 97, 110, 100, 111, 44, 32, 109, 117, 108, 116, 105, 112, 108, 105, 99, 97, 110, 100, 111, 32, 37, 100, 32, 42, 32, 37, 100, 32, 61, 32, 37, 100, 10};

.visible .entry _Z8multiplyPiS_S_i(
	.param .u64 .ptr .align 1 _Z8multiplyPiS_S_i_param_0,
	.param .u64 .ptr .align 1 _Z8multiplyPiS_S_i_param_1,
	.param .u64 .ptr .align 1 _Z8multiplyPiS_S_i_param_2,
	.param .u32 _Z8multiplyPiS_S_i_param_3
)
{
	.local .align 16 .b8 	__local_depot0[16];
	.reg .b64 	%SP;
	.reg .b64 	%SPL;
	.reg .pred 	%p<3>;
	.reg .b32 	%r<13>;
	.reg .b64 	%rd<15>;

	mov.u64 	%SPL, __local_depot0;
	cvta.local.u64 	%SP, %SPL;
	ld.param.u64 	%rd3, [_Z8multiplyPiS_S_i_param_0];
	ld.param.u64 	%rd4, [_Z8multiplyPiS_S_i_param_1];
	ld.param.u64 	%rd5, [_Z8multiplyPiS_S_i_param_2];
	ld.param.u32 	%r3, [_Z8multiplyPiS_S_i_param_3];
	mov.u32 	%r4, %tid.x;
	mov.u32 	%r5, %ctaid.x;
	mov.u32 	%r6, %ntid.x;
	mad.lo.s32 	%r1, %r5, %r6, %r4;
	setp.ge.s32 	%p1, %r1, %r3;
	@%p1 bra 	$L__BB0_3;
	cvta.to.global.u64 	%rd6, %rd3;
	cvta.to.global.u64 	%rd7, %rd4;
	cvta.to.global.u64 	%rd8, %rd5;
	mul.wide.s32 	%rd9, %r1, 4;
	add.s64 	%rd1, %rd6, %rd9;
	ld.global.u32 	%r7, [%rd1];
	add.s64 	%rd2, %rd7, %rd9;
	ld.global.u32 	%r8, [%rd2];
	mul.lo.s32 	%r2, %r8, %r7;
	add.s64 	%rd10, %rd8, %rd9;
	st.global.u32 	[%rd10], %r2;
	setp.gt.s32 	%p2, %r3, 10;
	@%p2 bra 	$L__BB0_3;
	ld.global.u32 	%r9, [%rd1];
	ld.global.u32 	%r10, [%rd2];
	add.u64 	%rd11, %SP, 0;
	add.u64 	%rd12, %SPL, 0;
	st.local.v4.u32 	[%rd12], {%r1, %r9, %r10, %r2};
	mov.u64 	%rd13, $str;
	cvta.global.u64 	%rd14, %rd13;
	{ // callseq 0, 0
	.param .b64 param0;
	st.param.b64 	[param0], %rd14;
	.param .b64 param1;
	st.param.b64 	[param1], %rd11;
	.param .b32 retval0;
	call.uni (retval0), 
	vprintf, 
	(
	param0, 
	param1
	);
	ld.param.b32 	%r11, [retval0];
	} // callseq 0
$L__BB0_3:
	ret;

}


// ===== COMPILED SASS (sm_100) =====

	.target	sm_100

	.elftype	@"ET_EXEC"


//--------------------- .note.nv.tkinfo           --------------------------
	.section	.note.nv.tkinfo,"",@"SHT_NOTE"
	.sectionflags	@"SHF_NOTE_NV_TKINFO"
	.tkinfo
        /*0018*/ 	.word	0x00000002
        /*0030*/ 	.string	""
        /*0030*/ 	.string	"ptxas"
        /*0030*/ 	.string	"Cuda compilation tools, release 13.0, V13.0.88"
        /*0030*/ 	.string	"Build cuda_13.0.r13.0/compiler.36424714_0"
        /*0030*/ 	.string	"-arch sm_100 -m 64 "



//--------------------- .note.nv.cuinfo           --------------------------
	.section	.note.nv.cuinfo,"",@"SHT_NOTE"
	.sectionflags	@"SHF_NOTE_NV_CUINFO"
        /*0018*/ 	.short	0x0002
        /*001a*/ 	.short	0x0064
        /*001c*/ 	.short	0x0082
	.zero		2


//--------------------- .nv.info                  --------------------------
	.section	.nv.info,"",@"SHT_CUDA_INFO"
	.align	4


	//----- nvinfo : EIATTR_REGCOUNT
	.align		4
        /*0000*/ 	.byte	0x04, 0x2f
        /*0002*/ 	.short	(.L_2 - .L_1)
	.align		4
.L_1:
        /*0004*/ 	.word	index@(_Z8multiplyPiS_S_i)
        /*0008*/ 	.word	0x00000018


	//----- nvinfo : EIATTR_FRAME_SIZE
	.align		4
.L_2:
        /*000c*/ 	.byte	0x04, 0x11
        /*000e*/ 	.short	(.L_4 - .L_3)
	.align		4
.L_3:
        /*0010*/ 	.word	index@(_Z8multiplyPiS_S_i)
        /*0014*/ 	.word	0x00000010


	//----- nvinfo : EIATTR_MIN_STACK_SIZE
	.align		4
.L_4:
        /*0018*/ 	.byte	0x04, 0x12
        /*001a*/ 	.short	(.L_6 - .L_5)
	.align		4
.L_5:
        /*001c*/ 	.word	index@(_Z8multiplyPiS_S_i)
        /*0020*/ 	.word	0x00000010
.L_6:


//--------------------- .nv.compat                --------------------------
	.section	.nv.compat,"",@"SHT_CUDA_COMPAT_INFO"
	.align	4
        /*0000*/ 	.byte	0x02, 0x09, 0x00, 0x00, 0x02, 0x02, 0x01, 0x00, 0x02, 0x05, 0x05, 0x00, 0x03, 0x07, 0x01, 0x01
        /*0010*/ 	.byte	0x02, 0x03, 0x00, 0x00, 0x02, 0x06, 0x01, 0x00, 0x04, 0x0b, 0x08, 0x00, 0x09, 0x00, 0x00, 0x00
        /*0020*/ 	.byte	0x00, 0x00, 0x00, 0x00


//--------------------- .nv.info._Z8multiplyPiS_S_i --------------------------
	.section	.nv.info._Z8multiplyPiS_S_i,"",@"SHT_CUDA_INFO"
	.sectionflags	@""
	.align	4


	//----- nvinfo : EIATTR_CUDA_API_VERSION
	.align		4
        /*0000*/ 	.byte	0x04, 0x37
        /*0002*/ 	.short	(.L_8 - .L_7)
.L_7:
        /*0004*/ 	.word	0x00000082


	//----- nvinfo : EIATTR_KPARAM_INFO
	.align		4
.L_8:
        /*0008*/ 	.byte	0x04, 0x17
        /*000a*/ 	.short	(.L_10 - .L_9)
.L_9:
        /*000c*/ 	.word	0x00000000
        /*0010*/ 	.short	0x0003
        /*0012*/ 	.short	0x0018
        /*0014*/ 	.byte	0x00, 0xf0, 0x11, 0x00


	//----- nvinfo : EIATTR_KPARAM_INFO
	.align		4
.L_10:
        /*0018*/ 	.byte	0x04, 0x17
        /*001a*/ 	.short	(.L_12 - .L_11)
.L_11:
        /*001c*/ 	.word	0x00000000
        /*0020*/ 	.short	0x0002
        /*0022*/ 	.short	0x0010
        /*0024*/ 	.byte	0x00, 0xf5, 0x21, 0x00


	//----- nvinfo : EIATTR_KPARAM_INFO
	.align		4
.L_12:
        /*0028*/ 	.byte	0x04, 0x17
        /*002a*/ 	.short	(.L_14 - .L_13)
.L_13:
        /*002c*/ 	.word	0x00000000
        /*0030*/ 	.short	0x0001
        /*0032*/ 	.short	0x0008
        /*0034*/ 	.byte	0x00, 0xf5, 0x21, 0x00


	//----- nvinfo : EIATTR_KPARAM_INFO
	.align		4
.L_14:
        /*0038*/ 	.byte	0x04, 0x17
        /*003a*/ 	.short	(.L_16 - .L_15)
.L_15:
        /*003c*/ 	.word	0x00000000
        /*0040*/ 	.short	0x0000
        /*0042*/ 	.short	0x0000
        /*0044*/ 	.byte	0x00, 0xf5, 0x21, 0x00


	//----- nvinfo : EIATTR_SPARSE_MMA_MASK
	.align		4
.L_16:
        /*0048*/ 	.byte	0x03, 0x50
        /*004a*/ 	.short	0x0000


	//----- nvinfo : EIATTR_MAXREG_COUNT
	.align		4
        /*004c*/ 	.byte	0x03, 0x1b
        /*004e*/ 	.short	0x00ff


	//----- nvinfo : EIATTR_EXTERNS
	.align		4
        /*0050*/ 	.byte	0x04, 0x0f
        /*0052*/ 	.short	(.L_18 - .L_17)


	//   ....[0]....
	.align		4
.L_17:
        /*0054*/ 	.word	index@(vprintf)


	//----- nvinfo : EIATTR_MERCURY_ISA_VERSION
	.align		4
.L_18:
        /*0058*/ 	.byte	0x03, 0x5f
        /*005a*/ 	.short	0x0101


	//----- nvinfo : EIATTR_VRC_CTA_INIT_COUNT
	.align		4
        /*005c*/ 	.byte	0x02, 0x4a
	.zero		1
	.zero		1


	//----- nvinfo : EIATTR_SYSCALL_OFFSETS
	.align		4
        /*0060*/ 	.byte	0x04, 0x46
        /*0062*/ 	.short	(.L_20 - .L_19)


	//   ....[0]....
.L_19:
        /*0064*/ 	.word	0x00000230


	//----- nvinfo : EIATTR_EXIT_INSTR_OFFSETS
	.align		4
.L_20:
        /*0068*/ 	.byte	0x04, 0x1c
        /*006a*/ 	.short	(.L_22 - .L_21)


	//   ....[0]....
.L_21:
        /*006c*/ 	.word	0x000000c0


	//   ....[1]....
        /*0070*/ 	.word	0x00000190


	//   ....[2]....
        /*0074*/ 	.word	0x00000240


	//----- nvinfo : EIATTR_CRS_STACK_SIZE
	.align		4
.L_22:
        /*0078*/ 	.byte	0x04, 0x1e
        /*007a*/ 	.short	(.L_24 - .L_23)
.L_23:
        /*007c*/ 	.word	0x00000000


	//----- nvinfo : EIATTR_CBANK_PARAM_SIZE
	.align		4
.L_24:
        /*0080*/ 	.byte	0x03, 0x19
        /*0082*/ 	.short	0x001c


	//----- nvinfo : EIATTR_PARAM_CBANK
	.align		4
        /*0084*/ 	.byte	0x04, 0x0a
        /*0086*/ 	.short	(.L_26 - .L_25)
	.align		4
.L_25:
        /*0088*/ 	.word	index@(.nv.constant0._Z8multiplyPiS_S_i)
        /*008c*/ 	.short	0x0380
        /*008e*/ 	.short	0x001c


	//----- nvinfo : EIATTR_SW_WAR
	.align		4
.L_26:
        /*0090*/ 	.byte	0x04, 0x36
        /*0092*/ 	.short	(.L_28 - .L_27)
.L_27:
        /*0094*/ 	.word	0x00000008
.L_28:


//--------------------- .nv.callgraph             --------------------------
	.section	.nv.callgraph,"",@"SHT_CUDA_CALLGRAPH"
	.align	4
	.sectionentsize	8
	.align		4
        /*0000*/ 	.word	0x00000000
	.align		4
        /*0004*/ 	.word	0xffffffff
	.align		4
        /*0008*/ 	.word	index@(_Z8multiplyPiS_S_i)
	.align		4
        /*000c*/ 	.word	index@(vprintf)
	.align		4
        /*0010*/ 	.word	0x00000000
	.align		4
        /*0014*/ 	.word	0xfffffffe
	.align		4
        /*0018*/ 	.word	0x00000000
	.align		4
        /*001c*/ 	.word	0xfffffffd
	.align		4
        /*0020*/ 	.word	0x00000000
	.align		4
        /*0024*/ 	.word	0xfffffffc


//--------------------- .nv.constant4             --------------------------
	.section	.nv.constant4,"a",@progbits
	.align	8
	.align		8
.nv.constant4:
        /*0000*/ 	.dword	vprintf
	.align		8
        /*0008*/ 	.dword	$str


//--------------------- .text._Z8multiplyPiS_S_i  --------------------------
	.section	.text._Z8multiplyPiS_S_i,"ax",@progbits
	.align	128
        .global         _Z8multiplyPiS_S_i
        .type           _Z8multiplyPiS_S_i,@function
        .size           _Z8multiplyPiS_S_i,(.L_x_2 - _Z8multiplyPiS_S_i)
        .other          _Z8multiplyPiS_S_i,@"STO_CUDA_ENTRY STV_DEFAULT"
_Z8multiplyPiS_S_i:
.text._Z8multiplyPiS_S_i:
[----:B------:R-:W0:Y:S01]  /*0000*/  LDC R1, c[0x0][0x37c] ;  /* 0x0000df00ff017b82 */ /* 0x000e220000000800 */
[----:B------:R-:W1:Y:S01]  /*0010*/  S2R R8, SR_TID.X ;  /* 0x0000000000087919 */ /* 0x000e620000002100 */
[----:B------:R-:W2:Y:S06]  /*0020*/  LDCU UR5, c[0x0][0x2fc] ;  /* 0x00005f80ff0577ac */ /* 0x000eac0008000800 */
[----:B------:R-:W1:Y:S01]  /*0030*/  S2UR UR6, SR_CTAID.X ;  /* 0x00000000000679c3 */ /* 0x000e620000002500 */
[----:B0-----:R-:W-:Y:S01]  /*0040*/  VIADD R1, R1, 0xfffffff0 ;  /* 0xfffffff001017836 */ /* 0x001fe20000000000 */
[----:B------:R-:W0:Y:S06]  /*0050*/  LDCU UR4, c[0x0][0x2f8] ;  /* 0x00005f00ff0477ac */ /* 0x000e2c0008000800 */
[----:B------:R-:W1:Y:S08]  /*0060*/  LDC R3, c[0x0][0x360] ;  /* 0x0000d800ff037b82 */ /* 0x000e700000000800 */
[----:B------:R-:W3:Y:S01]  /*0070*/  LDC R9, c[0x0][0x398] ;  /* 0x0000e600ff097b82 */ /* 0x000ee20000000800 */
[----:B0-----:R-:W-:-:S05]  /*0080*/  IADD3 R6, P1, PT, R1, UR4, RZ ;  /* 0x0000000401067c10 */ /* 0x001fca000ff3e0ff */
[----:B--2---:R-:W-:Y:S02]  /*0090*/  IMAD.X R7, RZ, RZ, UR5, P1 ;  /* 0x00000005ff077e24 */ /* 0x004fe400088e06ff */
[----:B-1----:R-:W-:-:S05]  /*00a0*/  IMAD R8, R3, UR6, R8 ;  /* 0x0000000603087c24 */ /* 0x002fca000f8e0208 */
[----:B---3--:R-:W-:-:S13]  /*00b0*/  ISETP.GE.AND P0, PT, R8, R9, PT ;  /* 0x000000090800720c */ /* 0x008fda0003f06270 */
[----:B------:R-:W-:Y:S05]  /*00c0*/  @P0 EXIT ;  /* 0x000000000000094d */ /* 0x000fea0003800000 */
[----:B------:R-:W0:Y:S01]  /*00d0*/  LDC.64 R2, c[0x0][0x380] ;  /* 0x0000e000ff027b82 */ /* 0x000e220000000a00 */
[----:B------:R-:W1:Y:S07]  /*00e0*/  LDCU.64 UR4, c[0x0][0x358] ;  /* 0x00006b00ff0477ac */ /* 0x000e6e0008000a00 */
[----:B------:R-:W2:Y:S08]  /*00f0*/  LDC.64 R12, c[0x0][0x388] ;  /* 0x0000e200ff0c7b82 */ /* 0x000eb00000000a00 */
[----:B------:R-:W3:Y:S01]  /*0100*/  LDC.64 R4, c[0x0][0x390] ;  /* 0x0000e400ff047b82 */ /* 0x000ee20000000a00 */
[----:B0-----:R-:W-:-:S05]  /*0110*/  IMAD.WIDE R2, R8, 0x4, R2 ;  /* 0x0000000408027825 */ /* 0x001fca00078e0202 */
[----:B-1----:R-:W4:Y:S01]  /*0120*/  LDG.E R11, desc[UR4][R2.64] ;  /* 0x00000004020b7981 */ /* 0x002f22000c1e1900 */
[----:B--2---:R-:W-:-:S05]  /*0130*/  IMAD.WIDE R12, R8, 0x4, R12 ;  /* 0x00000004080c7825 */ /* 0x004fca00078e020c */
[----:B------:R-:W4:Y:S01]  /*0140*/  LDG.E R0, desc[UR4][R12.64] ;  /* 0x000000040c007981 */ /* 0x000f22000c1e1900 */
[----:B------:R-:W-:Y:S01]  /*0150*/  ISETP.GT.AND P0, PT, R9, 0xa, PT ;  /* 0x0000000a0900780c */ /* 0x000fe20003f04270 */
[----:B---3--:R-:W-:-:S04]  /*0160*/  IMAD.WIDE R4, R8, 0x4, R4 ;  /* 0x0000000408047825 */ /* 0x008fc800078e0204 */
[----:B----4-:R-:W-:-:S05]  /*0170*/  IMAD R11, R11, R0, RZ ;  /* 0x000000000b0b7224 */ /* 0x010fca00078e02ff */
[----:B------:R0:W-:Y:S03]  /*0180*/  STG.E desc[UR4][R4.64], R11 ;  /* 0x0000000b04007986 */ /* 0x0001e6000c101904 */
[----:B------:R-:W-:Y:S05]  /*0190*/  @P0 EXIT ;  /* 0x000000000000094d */ /* 0x000fea0003800000 */
[----:B------:R-:W2:Y:S04]  /*01a0*/  LDG.E R9, desc[UR4][R2.64] ;  /* 0x0000000402097981 */ /* 0x000ea8000c1e1900 */
[----:B------:R-:W2:Y:S01]  /*01b0*/  LDG.E R10, desc[UR4][R12.64] ;  /* 0x000000040c0a7981 */ /* 0x000ea2000c1e1900 */
[----:B------:R-:W-:Y:S01]  /*01c0*/  MOV R0, 0x0 ;  /* 0x0000000000007802 */ /* 0x000fe20000000f00 */
[----:B------:R-:W0:Y:S03]  /*01d0*/  LDCU.64 UR4, c[0x4][0x8] ;  /* 0x01000100ff0477ac */ /* 0x000e260008000a00 */
[----:B------:R1:W3:Y:S01]  /*01e0*/  LDC.64 R14, c[0x4][R0] ;  /* 0x01000000000e7b82 */ /* 0x0002e20000000a00 */
[----:B0-----:R-:W-:-:S02]  /*01f0*/  MOV R4, UR4 ;  /* 0x0000000400047c02 */ /* 0x001fc40008000f00 */
[----:B------:R-:W-:Y:S01]  /*0200*/  MOV R5, UR5 ;  /* 0x0000000500057c02 */ /* 0x000fe20008000f00 */
[----:B--23--:R1:W-:Y:S06]  /*0210*/  STL.128 [R1], R8 ;  /* 0x0000000801007387 */ /* 0x00c3ec0000100c00 */
[----:B------:R-:W-:-:S07]  /*0220*/  LEPC R20, `(.L_x_0) ;  /* 0x000000001014794e */ /* 0x000fce0000000000 */
[----:B-1----:R-:W-:Y:S05]  /*0230*/  CALL.ABS.NOINC R14 ;  /* 0x000000000e007343 */ /* 0x002fea0003c00000 */
.L_x_0:
[----:B------:R-:W-:Y:S05]  /*0240*/  EXIT ;  /* 0x000000000000794d */ /* 0x000fea0003800000 */
.L_x_1:
[----:B------:R-:W-:-:S00]  /*0250*/  BRA `(.L_x_1) ;  /* 0xfffffffc00fc7947 */ /* 0x000fc0000383ffff */
[----:B------:R-:W-:-:S00]  /*0260*/  NOP ;  /* 0x0000000000007918 */ /* 0x000fc00000000000 */
        /* <DEDUP_REMOVED lines=9> */
.L_x_2:


//--------------------- .nv.global.init           --------------------------
	.section	.nv.global.init,"aw",@progbits
.nv.global.init:
	.type		$str,@object
	.size		$str,(.L_0 - $str)
$str:
        /*0000*/ 	.byte	0x54, 0x68, 0x72, 0x65, 0x61, 0x64, 0x20, 0x25, 0x64, 0x20, 0x65, 0x78, 0x65, 0x63, 0x75, 0x74
        /*0010*/ 	.byte	0x61, 0x6e, 0x64, 0x6f, 0x2c, 0x20, 0x6d, 0x75, 0x6c, 0x74, 0x69, 0x70, 0x6c, 0x69, 0x63, 0x61
        /*0020*/ 	.byte	0x6e, 0x64, 0x6f, 0x20, 0x25, 0x64, 0x20, 0x2a, 0x20, 0x25, 0x64, 0x20, 0x3d, 0x20, 0x25, 0x64
        /*0030*/ 	.byte	0x0a, 0x00
.L_0:


//--------------------- .nv.shared.reserved.0     --------------------------
	.section	.nv.shared.reserved.0,"aw",@nobits
	.weak		__nv_reservedSMEM_offset_0_alias
	.size		__nv_reservedSMEM_offset_0_alias, 0, 64
	.other		__nv_reservedSMEM_offset_0_alias,@"STO_CUDA_RESERVED_SHARED STV_DEFAULT"
__nv_reservedSMEM_offset_0_alias:
	.zero		0
	.zero		64


//--------------------- .nv.constant0._Z8multiplyPiS_S_i --------------------------
	.section	.nv.constant0._Z8multiplyPiS_S_i,"a",@progbits
	.sectionflags	@""
	.align	4
.nv.constant0._Z8multiplyPiS_S_i:
	.zero		924


//--------------------- SYMBOLS --------------------------

	.type		.nv.reservedSmem.offset0,@object
	.size		.nv.reservedSmem.offset0,0x4
	.type		vprintf,@function
